//
// Generated by NVIDIA NVVM Compiler
//
// Compiler Build ID: CL-36424714
// Cuda compilation tools, release 13.0, V13.0.88
// Based on NVVM 20.0.0
//

.version 9.0
.target sm_100
.address_size 64

	// .globl	_Z17ConvolutionKernelPfS_PKfi
// _ZZ17ConvolutionKernelPfS_PKfiE4n_ds has been demoted

.visible .entry _Z17ConvolutionKernelPfS_PKfi(
	.param .u64 .ptr .align 1 _Z17ConvolutionKernelPfS_PKfi_param_0,
	.param .u64 .ptr .align 1 _Z17ConvolutionKernelPfS_PKfi_param_1,
	.param .u64 .ptr .align 1 _Z17ConvolutionKernelPfS_PKfi_param_2,
	.param .u32 _Z17ConvolutionKernelPfS_PKfi_param_3
)
{
	.reg .pred 	%p<10>;
	.reg .b32 	%r<21>;
	.reg .b32 	%f<50>;
	.reg .b64 	%rd<11>;
	// demoted variable
	.shared .align 4 .b8 _ZZ17ConvolutionKernelPfS_PKfiE4n_ds[8836];
	ld.param.u64 	%rd1, [_Z17ConvolutionKernelPfS_PKfi_param_0];
	ld.param.u64 	%rd2, [_Z17ConvolutionKernelPfS_PKfi_param_1];
	ld.param.u64 	%rd3, [_Z17ConvolutionKernelPfS_PKfi_param_2];
	ld.param.u32 	%r6, [_Z17ConvolutionKernelPfS_PKfi_param_3];
	mov.u32 	%r1, %tid.x;
	mov.u32 	%r2, %tid.y;
	mov.u32 	%r7, %ctaid.y;
	shl.b32 	%r8, %r7, 5;
	add.s32 	%r3, %r8, %r2;
	mov.u32 	%r9, %ctaid.x;
	shl.b32 	%r10, %r9, 5;
	add.s32 	%r4, %r10, %r1;
	setp.eq.s32 	%p1, %r3, 0;
	setp.gt.s32 	%p2, %r3, %r6;
	or.pred  	%p3, %p1, %p2;
	setp.lt.s32 	%p4, %r4, 1;
	or.pred  	%p5, %p4, %p3;
	setp.gt.s32 	%p6, %r4, %r6;
	mov.u32 	%r11, _ZZ17ConvolutionKernelPfS_PKfiE4n_ds;
	mad.lo.s32 	%r12, %r2, 188, %r11;
	shl.b32 	%r13, %r1, 2;
	add.s32 	%r5, %r12, %r13;
	or.pred  	%p7, %p6, %p5;
	@%p7 bra 	$L__BB0_2;
	cvta.to.global.u64 	%rd4, %rd1;
	add.s32 	%r14, %r3, -1;
	mad.lo.s32 	%r15, %r6, %r14, %r4;
	add.s32 	%r16, %r15, -1;
	mul.wide.u32 	%rd5, %r16, 4;
	add.s64 	%rd6, %rd4, %rd5;
	ld.global.f32 	%f2, [%rd6];
	st.shared.f32 	[%r5], %f2;
$L__BB0_2:
	bar.sync 	0;
	or.b32  	%r17, %r2, %r1;
	and.b32  	%r18, %r17, 992;
	setp.ne.s32 	%p8, %r18, 0;
	@%p8 bra 	$L__BB0_5;
	cvta.to.global.u64 	%rd7, %rd3;
	ld.global.f32 	%f3, [%rd7];
	ld.shared.f32 	%f4, [%r5];
	fma.rn.f32 	%f5, %f3, %f4, 0f00000000;
	ld.global.f32 	%f6, [%rd7+4];
	ld.shared.f32 	%f7, [%r5+4];
	fma.rn.f32 	%f8, %f6, %f7, %f5;
	ld.global.f32 	%f9, [%rd7+8];
	ld.shared.f32 	%f10, [%r5+8];
	fma.rn.f32 	%f11, %f9, %f10, %f8;
	ld.global.f32 	%f12, [%rd7+12];
	ld.shared.f32 	%f13, [%r5+12];
	fma.rn.f32 	%f14, %f12, %f13, %f11;
	ld.global.f32 	%f15, [%rd7+16];
	ld.shared.f32 	%f16, [%r5+188];
	fma.rn.f32 	%f17, %f15, %f16, %f14;
	ld.global.f32 	%f18, [%rd7+20];
	ld.shared.f32 	%f19, [%r5+192];
	fma.rn.f32 	%f20, %f18, %f19, %f17;
	ld.global.f32 	%f21, [%rd7+24];
	ld.shared.f32 	%f22, [%r5+196];
	fma.rn.f32 	%f23, %f21, %f22, %f20;
	ld.global.f32 	%f24, [%rd7+28];
	ld.shared.f32 	%f25, [%r5+200];
	fma.rn.f32 	%f26, %f24, %f25, %f23;
	ld.global.f32 	%f27, [%rd7+32];
	ld.shared.f32 	%f28, [%r5+376];
	fma.rn.f32 	%f29, %f27, %f28, %f26;
	ld.global.f32 	%f30, [%rd7+36];
	ld.shared.f32 	%f31, [%r5+380];
	fma.rn.f32 	%f32, %f30, %f31, %f29;
	ld.global.f32 	%f33, [%rd7+40];
	ld.shared.f32 	%f34, [%r5+384];
	fma.rn.f32 	%f35, %f33, %f34, %f32;
	ld.global.f32 	%f36, [%rd7+44];
	ld.shared.f32 	%f37, [%r5+388];
	fma.rn.f32 	%f38, %f36, %f37, %f35;
	ld.global.f32 	%f39, [%rd7+48];
	ld.shared.f32 	%f40, [%r5+564];
	fma.rn.f32 	%f41, %f39, %f40, %f38;
	ld.global.f32 	%f42, [%rd7+52];
	ld.shared.f32 	%f43, [%r5+568];
	fma.rn.f32 	%f44, %f42, %f43, %f41;
	ld.global.f32 	%f45, [%rd7+56];
	ld.shared.f32 	%f46, [%r5+572];
	fma.rn.f32 	%f47, %f45, %f46, %f44;
	ld.global.f32 	%f48, [%rd7+60];
	ld.shared.f32 	%f49, [%r5+576];
	fma.rn.f32 	%f1, %f48, %f49, %f47;
	max.s32 	%r19, %r3, %r4;
	setp.ge.s32 	%p9, %r19, %r6;
	@%p9 bra 	$L__BB0_5;
	mad.lo.s32 	%r20, %r6, %r3, %r4;
	cvta.to.global.u64 	%rd8, %rd2;
	mul.wide.s32 	%rd9, %r20, 4;
	add.s64 	%rd10, %rd8, %rd9;
	st.global.f32 	[%rd10], %f1;
$L__BB0_5:
	ret;

}


// ===== COMPILED SASS (sm_100) =====

	.target	sm_100

	.elftype	@"ET_EXEC"


//--------------------- .note.nv.tkinfo           --------------------------
	.section	.note.nv.tkinfo,"",@"SHT_NOTE"
	.sectionflags	@"SHF_NOTE_NV_TKINFO"
	.tkinfo
        /*0018*/ 	.word	0x00000002
        /*0030*/ 	.string	""
        /*0030*/ 	.string	"ptxas"
        /*0030*/ 	.string	"Cuda compilation tools, release 13.0, V13.0.88"
        /*0030*/ 	.string	"Build cuda_13.0.r13.0/compiler.36424714_0"
        /*0030*/ 	.string	"-arch sm_100 -m 64 "



//--------------------- .note.nv.cuinfo           --------------------------
	.section	.note.nv.cuinfo,"",@"SHT_NOTE"
	.sectionflags	@"SHF_NOTE_NV_CUINFO"
        /*0018*/ 	.short	0x0002
        /*001a*/ 	.short	0x0064
        /*001c*/ 	.short	0x0082
	.zero		2


//--------------------- .nv.info                  --------------------------
	.section	.nv.info,"",@"SHT_CUDA_INFO"
	.align	4


	//----- nvinfo : EIATTR_REGCOUNT
	.align		4
        /*0000*/ 	.byte	0x04, 0x2f
        /*0002*/ 	.short	(.L_1 - .L_0)
	.align		4
.L_0:
        /*0004*/ 	.word	index@(_Z17ConvolutionKernelPfS_PKfi)
        /*0008*/ 	.word	0x0000001e


	//----- nvinfo : EIATTR_FRAME_SIZE
	.align		4
.L_1:
        /*000c*/ 	.byte	0x04, 0x11
        /*000e*/ 	.short	(.L_3 - .L_2)
	.align		4
.L_2:
        /*0010*/ 	.word	index@(_Z17ConvolutionKernelPfS_PKfi)
        /*0014*/ 	.word	0x00000000


	//----- nvinfo : EIATTR_MIN_STACK_SIZE
	.align		4
.L_3:
        /*0018*/ 	.byte	0x04, 0x12
        /*001a*/ 	.short	(.L_5 - .L_4)
	.align		4
.L_4:
        /*001c*/ 	.word	index@(_Z17ConvolutionKernelPfS_PKfi)
        /*0020*/ 	.word	0x00000000
.L_5:


//--------------------- .nv.compat                --------------------------
	.section	.nv.compat,"",@"SHT_CUDA_COMPAT_INFO"
	.align	4
        /*0000*/ 	.byte	0x02, 0x09, 0x00, 0x00, 0x02, 0x02, 0x01, 0x00, 0x02, 0x05, 0x05, 0x00, 0x03, 0x07, 0x01, 0x01
        /*0010*/ 	.byte	0x02, 0x03, 0x00, 0x00, 0x02, 0x06, 0x01, 0x00, 0x04, 0x0b, 0x08, 0x00, 0x09, 0x00, 0x00, 0x00
        /*0020*/ 	.byte	0x00, 0x00, 0x00, 0x00


//--------------------- .nv.info._Z17ConvolutionKernelPfS_PKfi --------------------------
	.section	.nv.info._Z17ConvolutionKernelPfS_PKfi,"",@"SHT_CUDA_INFO"
	.sectionflags	@""
	.align	4


	//----- nvinfo : EIATTR_CUDA_API_VERSION
	.align		4
        /*0000*/ 	.byte	0x04, 0x37
        /*0002*/ 	.short	(.L_7 - .L_6)
.L_6:
        /*0004*/ 	.word	0x00000082


	//----- nvinfo : EIATTR_KPARAM_INFO
	.align		4
.L_7:
        /*0008*/ 	.byte	0x04, 0x17
        /*000a*/ 	.short	(.L_9 - .L_8)
.L_8:
        /*000c*/ 	.word	0x00000000
        /*0010*/ 	.short	0x0003
        /*0012*/ 	.short	0x0018
        /*0014*/ 	.byte	0x00, 0xf0, 0x11, 0x00


	//----- nvinfo : EIATTR_KPARAM_INFO
	.align		4
.L_9:
        /*0018*/ 	.byte	0x04, 0x17
        /*001a*/ 	.short	(.L_11 - .L_10)
.L_10:
        /*001c*/ 	.word	0x00000000
        /*0020*/ 	.short	0x0002
        /*0022*/ 	.short	0x0010
        /*0024*/ 	.byte	0x00, 0xf5, 0x21, 0x00


	//----- nvinfo : EIATTR_KPARAM_INFO
	.align		4
.L_11:
        /*0028*/ 	.byte	0x04, 0x17
        /*002a*/ 	.short	(.L_13 - .L_12)
.L_12:
        /*002c*/ 	.word	0x00000000
        /*0030*/ 	.short	0x0001
        /*0032*/ 	.short	0x0008
        /*0034*/ 	.byte	0x00, 0xf5, 0x21, 0x00


	//----- nvinfo : EIATTR_KPARAM_INFO
	.align		4
.L_13:
        /*0038*/ 	.byte	0x04, 0x17
        /*003a*/ 	.short	(.L_15 - .L_14)
.L_14:
        /*003c*/ 	.word	0x00000000
        /*0040*/ 	.short	0x0000
        /*0042*/ 	.short	0x0000
        /*0044*/ 	.byte	0x00, 0xf5, 0x21, 0x00


	//----- nvinfo : EIATTR_SPARSE_MMA_MASK
	.align		4
.L_15:
        /*0048*/ 	.byte	0x03, 0x50
        /*004a*/ 	.short	0x0000


	//----- nvinfo : EIATTR_MAXREG_COUNT
	.align		4
        /*004c*/ 	.byte	0x03, 0x1b
        /*004e*/ 	.short	0x00ff


	//----- nvinfo : EIATTR_NUM_BARRIERS
	.align		4
        /*0050*/ 	.byte	0x02, 0x4c
        /*0052*/ 	.byte	0x01
	.zero		1


	//----- nvinfo : EIATTR_MERCURY_ISA_VERSION
	.align		4
        /*0054*/ 	.byte	0x03, 0x5f
        /*0056*/ 	.short	0x0101


	//----- nvinfo : EIATTR_VRC_CTA_INIT_COUNT
	.align		4
        /*0058*/ 	.byte	0x02, 0x4a
	.zero		1
	.zero		1


	//----- nvinfo : EIATTR_EXIT_INSTR_OFFSETS
	.align		4
        /*005c*/ 	.byte	0x04, 0x1c
        /*005e*/ 	.short	(.L_17 - .L_16)


	//   ....[0]....
.L_16:
        /*0060*/ 	.word	0x000001b0


	//   ....[1]....
        /*0064*/ 	.word	0x00000480


	//   ....[2]....
        /*0068*/ 	.word	0x00000540


	//----- nvinfo : EIATTR_CBANK_PARAM_SIZE
	.align		4
.L_17:
        /*006c*/ 	.byte	0x03, 0x19
        /*006e*/ 	.short	0x001c


	//----- nvinfo : EIATTR_PARAM_CBANK
	.align		4
        /*0070*/ 	.byte	0x04, 0x0a
        /*0072*/ 	.short	(.L_19 - .L_18)
	.align		4
.L_18:
        /*0074*/ 	.word	index@(.nv.constant0._Z17ConvolutionKernelPfS_PKfi)
        /*0078*/ 	.short	0x0380
        /*007a*/ 	.short	0x001c


	//----- nvinfo : EIATTR_SW_WAR
	.align		4
.L_19:
        /*007c*/ 	.byte	0x04, 0x36
        /*007e*/ 	.short	(.L_21 - .L_20)
.L_20:
        /*0080*/ 	.word	0x00000008
.L_21:


//--------------------- .nv.callgraph             --------------------------
	.section	.nv.callgraph,"",@"SHT_CUDA_CALLGRAPH"
	.align	4
	.sectionentsize	8
	.align		4
        /*0000*/ 	.word	0x00000000
	.align		4
        /*0004*/ 	.word	0xffffffff
	.align		4
        /*0008*/ 	.word	0x00000000
	.align		4
        /*000c*/ 	.word	0xfffffffe
	.align		4
        /*0010*/ 	.word	0x00000000
	.align		4
        /*0014*/ 	.word	0xfffffffd
	.align		4
        /*0018*/ 	.word	0x00000000
	.align		4
        /*001c*/ 	.word	0xfffffffc


//--------------------- .text._Z17ConvolutionKernelPfS_PKfi --------------------------
	.section	.text._Z17ConvolutionKernelPfS_PKfi,"ax",@progbits
	.align	128
        .global         _Z17ConvolutionKernelPfS_PKfi
        .type           _Z17ConvolutionKernelPfS_PKfi,@function
        .size           _Z17ConvolutionKernelPfS_PKfi,(.L_x_1 - _Z17ConvolutionKernelPfS_PKfi)
        .other          _Z17ConvolutionKernelPfS_PKfi,@"STO_CUDA_ENTRY STV_DEFAULT"
_Z17ConvolutionKernelPfS_PKfi:
.text._Z17ConvolutionKernelPfS_PKfi:
[----:B------:R-:W-:Y:S01]  /*0000*/  LDC R1, c[0x0][0x37c] ;  /* 0x0000df00ff017b82 */ /* 0x000fe20000000800 */
[----:B------:R-:W0:Y:S01]  /*0010*/  S2R R6, SR_TID.Y ;  /* 0x0000000000067919 */ /* 0x000e220000002200 */
[----:B------:R-:W1:Y:S01]  /*0020*/  LDCU UR6, c[0x0][0x398] ;  /* 0x00007300ff0677ac */ /* 0x000e620008000800 */
[----:B------:R-:W0:Y:S01]  /*0030*/  S2R R3, SR_CTAID.Y ;  /* 0x0000000000037919 */ /* 0x000e220000002600 */
[----:B------:R-:W2:Y:S01]  /*0040*/  LDCU.64 UR4, c[0x0][0x358] ;  /* 0x00006b00ff0477ac */ /* 0x000ea20008000a00 */
[----:B------:R-:W3:Y:S01]  /*0050*/  S2R R13, SR_TID.X ;  /* 0x00000000000d7919 */ /* 0x000ee20000002100 */
[----:B------:R-:W3:Y:S01]  /*0060*/  S2R R0, SR_CTAID.X ;  /* 0x0000000000007919 */ /* 0x000ee20000002500 */
[----:B0-----:R-:W-:-:S04]  /*0070*/  LEA R4, R3, R6, 0x5 ;  /* 0x0000000603047211 */ /* 0x001fc800078e28ff */
[----:B-1----:R-:W-:Y:S02]  /*0080*/  ISETP.GT.AND P0, PT, R4, UR6, PT ;  /* 0x0000000604007c0c */ /* 0x002fe4000bf04270 */
[----:B---3--:R-:W-:Y:S02]  /*0090*/  LEA R5, R0, R13, 0x5 ;  /* 0x0000000d00057211 */ /* 0x008fe400078e28ff */
[----:B------:R-:W-:-:S04]  /*00a0*/  ISETP.EQ.OR P0, PT, R4, RZ, P0 ;  /* 0x000000ff0400720c */ /* 0x000fc80000702670 */
[----:B------:R-:W-:-:S04]  /*00b0*/  ISETP.LT.OR P0, PT, R5, 0x1, P0 ;  /* 0x000000010500780c */ /* 0x000fc80000701670 */
[----:B------:R-:W-:-:S13]  /*00c0*/  ISETP.GT.OR P0, PT, R5, UR6, P0 ;  /* 0x0000000605007c0c */ /* 0x000fda0008704670 */
[----:B------:R-:W0:Y:S01]  /*00d0*/  @!P0 LDC.64 R2, c[0x0][0x380] ;  /* 0x0000e000ff028b82 */ /* 0x000e220000000a00 */
[----:B------:R-:W-:-:S05]  /*00e0*/  @!P0 IADD3 R0, PT, PT, R4, -0x1, RZ ;  /* 0xffffffff04008810 */ /* 0x000fca0007ffe0ff */
[----:B------:R-:W-:-:S05]  /*00f0*/  @!P0 IMAD R0, R0, UR6, R5 ;  /* 0x0000000600008c24 */ /* 0x000fca000f8e0205 */
[----:B------:R-:W-:-:S05]  /*0100*/  @!P0 IADD3 R7, PT, PT, R0, -0x1, RZ ;  /* 0xffffffff00078810 */ /* 0x000fca0007ffe0ff */
[----:B0-----:R-:W-:-:S06]  /*0110*/  @!P0 IMAD.WIDE.U32 R2, R7, 0x4, R2 ;  /* 0x0000000407028825 */ /* 0x001fcc00078e0002 */
[----:B--2---:R-:W2:Y:S01]  /*0120*/  @!P0 LDG.E R2, desc[UR4][R2.64] ;  /* 0x0000000402028981 */ /* 0x004ea2000c1e1900 */
[----:B------:R-:W-:Y:S02]  /*0130*/  MOV R0, 0x400 ;  /* 0x0000040000007802 */ /* 0x000fe40000000f00 */
[----:B------:R-:W-:Y:S01]  /*0140*/  LOP3.LUT P1, RZ, R6, 0x3e0, R13, 0xc8, !PT ;  /* 0x000003e006ff7812 */ /* 0x000fe2000782c80d */
[----:B------:R-:W0:Y:S02]  /*0150*/  S2R R7, SR_CgaCtaId ;  /* 0x0000000000077919 */ /* 0x000e240000008800 */
[----:B0-----:R-:W-:-:S05]  /*0160*/  LEA R0, R7, R0, 0x18 ;  /* 0x0000000007007211 */ /* 0x001fca00078ec0ff */
[----:B------:R-:W-:-:S05]  /*0170*/  IMAD R0, R6, 0xbc, R0 ;  /* 0x000000bc06007824 */ /* 0x000fca00078e0200 */
[----:B------:R-:W-:-:S05]  /*0180*/  LEA R13, R13, R0, 0x2 ;  /* 0x000000000d0d7211 */ /* 0x000fca00078e10ff */
[----:B--2---:R0:W-:Y:S01]  /*0190*/  @!P0 STS [R13], R2 ;  /* 0x000000020d008388 */ /* 0x0041e20000000800 */
[----:B------:R-:W-:Y:S06]  /*01a0*/  BAR.SYNC.DEFER_BLOCKING 0x0 ;  /* 0x0000000000007b1d */ /* 0x000fec0000010000 */
[----:B------:R-:W-:Y:S05]  /*01b0*/  @P1 EXIT ;  /* 0x000000000000194d */ /* 0x000fea0003800000 */
[----:B0-----:R-:W0:Y:S01]  /*01c0*/  LDC.64 R2, c[0x0][0x390] ;  /* 0x0000e400ff027b82 */ /* 0x001e220000000a00 */
[----:B------:R-:W1:Y:S04]  /*01d0*/  LDS R21, [R13] ;  /* 0x000000000d157984 */ /* 0x000e680000000800 */
[----:B------:R-:W2:Y:S04]  /*01e0*/  LDS R22, [R13+0x4] ;  /* 0x000004000d167984 */ /* 0x000ea80000000800 */
[----:B------:R-:W3:Y:S04]  /*01f0*/  LDS R26, [R13+0x8] ;  /* 0x000008000d1a7984 */ /* 0x000ee80000000800 */
[----:B------:R-:W4:Y:S04]  /*0200*/  LDS R24, [R13+0xc] ;  /* 0x00000c000d187984 */ /* 0x000f280000000800 */
[----:B------:R-:W4:Y:S04]  /*0210*/  LDS R25, [R13+0xbc] ;  /* 0x0000bc000d197984 */ /* 0x000f280000000800 */
[----:B------:R-:W4:Y:S04]  /*0220*/  LDS R20, [R13+0xc0] ;  /* 0x0000c0000d147984 */ /* 0x000f280000000800 */
[----:B0-----:R-:W1:Y:S04]  /*0230*/  LDG.E R0, desc[UR4][R2.64] ;  /* 0x0000000402007981 */ /* 0x001e68000c1e1900 */
[----:B------:R-:W2:Y:S04]  /*0240*/  LDG.E R27, desc[UR4][R2.64+0x4] ;  /* 0x00000404021b7981 */ /* 0x000ea8000c1e1900 */
[----:B------:R-:W3:Y:S04]  /*0250*/  LDG.E R19, desc[UR4][R2.64+0x8] ;  /* 0x0000080402137981 */ /* 0x000ee8000c1e1900 */
[----:B------:R-:W4:Y:S04]  /*0260*/  LDG.E R23, desc[UR4][R2.64+0xc] ;  /* 0x00000c0402177981 */ /* 0x000f28000c1e1900 */
[----:B------:R-:W4:Y:S04]  /*0270*/  LDG.E R14, desc[UR4][R2.64+0x10] ;  /* 0x00001004020e7981 */ /* 0x000f28000c1e1900 */
[----:B------:R-:W4:Y:S04]  /*0280*/  LDG.E R15, desc[UR4][R2.64+0x14] ;  /* 0x00001404020f7981 */ /* 0x000f28000c1e1900 */
[----:B------:R-:W4:Y:S04]  /*0290*/  LDG.E R16, desc[UR4][R2.64+0x18] ;  /* 0x0000180402107981 */ /* 0x000f28000c1e1900 */
[----:B------:R-:W4:Y:S04]  /*02a0*/  LDG.E R17, desc[UR4][R2.64+0x1c] ;  /* 0x00001c0402117981 */ /* 0x000f28000c1e1900 */
[----:B------:R-:W4:Y:S04]  /*02b0*/  LDG.E R18, desc[UR4][R2.64+0x20] ;  /* 0x0000200402127981 */ /* 0x000f28000c1e1900 */
[----:B------:R-:W5:Y:S04]  /*02c0*/  LDG.E R6, desc[UR4][R2.64+0x24] ;  /* 0x0000240402067981 */ /* 0x000f68000c1e1900 */
[----:B------:R-:W5:Y:S04]  /*02d0*/  LDG.E R7, desc[UR4][R2.64+0x28] ;  /* 0x0000280402077981 */ /* 0x000f68000c1e1900 */
[----:B------:R-:W5:Y:S04]  /*02e0*/  LDG.E R8, desc[UR4][R2.64+0x2c] ;  /* 0x00002c0402087981 */ /* 0x000f68000c1e1900 */
[----:B------:R-:W5:Y:S04]  /*02f0*/  LDG.E R9, desc[UR4][R2.64+0x30] ;  /* 0x0000300402097981 */ /* 0x000f68000c1e1900 */
[----:B------:R-:W5:Y:S04]  /*0300*/  LDG.E R10, desc[UR4][R2.64+0x34] ;  /* 0x00003404020a7981 */ /* 0x000f68000c1e1900 */
[----:B------:R-:W5:Y:S04]  /*0310*/  LDG.E R11, desc[UR4][R2.64+0x38] ;  /* 0x00003804020b7981 */ /* 0x000f68000c1e1900 */
[----:B------:R0:W5:Y:S04]  /*0320*/  LDG.E R12, desc[UR4][R2.64+0x3c] ;  /* 0x00003c04020c7981 */ /* 0x000168000c1e1900 */
[----:B0-----:R-:W-:Y:S01]  /*0330*/  LDS R3, [R13+0x178] ;  /* 0x000178000d037984 */ /* 0x001fe20000000800 */
[----:B------:R-:W-:-:S04]  /*0340*/  VIMNMX R2, PT, PT, R4, R5, !PT ;  /* 0x0000000504027248 */ /* 0x000fc80007fe0100 */
[----:B------:R-:W-:Y:S01]  /*0350*/  ISETP.GE.AND P0, PT, R2, UR6, PT ;  /* 0x0000000602007c0c */ /* 0x000fe2000bf06270 */
[----:B-1----:R-:W-:Y:S02]  /*0360*/  FFMA R0, R0, R21, RZ ;  /* 0x0000001500007223 */ /* 0x002fe400000000ff */
[----:B------:R-:W0:Y:S02]  /*0370*/  LDS R21, [R13+0xc4] ;  /* 0x0000c4000d157984 */ /* 0x000e240000000800 */
[----:B--2---:R-:W-:Y:S02]  /*0380*/  FFMA R0, R27, R22, R0 ;  /* 0x000000161b007223 */ /* 0x004fe40000000000 */
[----:B------:R-:W1:Y:S02]  /*0390*/  LDS R22, [R13+0xc8] ;  /* 0x0000c8000d167984 */ /* 0x000e640000000800 */
[----:B---3--:R-:W-:Y:S02]  /*03a0*/  FFMA R26, R19, R26, R0 ;  /* 0x0000001a131a7223 */ /* 0x008fe40000000000 */
[----:B------:R2:W3:Y:S02]  /*03b0*/  LDS R19, [R13+0x17c] ;  /* 0x00017c000d137984 */ /* 0x0004e40000000800 */
[----:B----4-:R-:W-:-:S02]  /*03c0*/  FFMA R27, R23, R24, R26 ;  /* 0x00000018171b7223 */ /* 0x010fc4000000001a */
[----:B------:R2:W4:Y:S02]  /*03d0*/  LDS R0, [R13+0x180] ;  /* 0x000180000d007984 */ /* 0x0005240000000800 */
[----:B------:R-:W-:Y:S02]  /*03e0*/  FFMA R14, R14, R25, R27 ;  /* 0x000000190e0e7223 */ /* 0x000fe4000000001b */
[----:B------:R2:W2:Y:S02]  /*03f0*/  LDS R23, [R13+0x184] ;  /* 0x000184000d177984 */ /* 0x0004a40000000800 */
[----:B------:R-:W-:Y:S02]  /*0400*/  FFMA R15, R15, R20, R14 ;  /* 0x000000140f0f7223 */ /* 0x000fe4000000000e */
[----:B------:R0:W2:Y:S04]  /*0410*/  LDS R24, [R13+0x234] ;  /* 0x000234000d187984 */ /* 0x0000a80000000800 */
[----:B------:R0:W2:Y:S04]  /*0420*/  LDS R25, [R13+0x238] ;  /* 0x000238000d197984 */ /* 0x0000a80000000800 */
[----:B------:R0:W2:Y:S02]  /*0430*/  LDS R14, [R13+0x23c] ;  /* 0x00023c000d0e7984 */ /* 0x0000a40000000800 */
[----:B0-----:R-:W-:-:S02]  /*0440*/  FFMA R16, R16, R21, R15 ;  /* 0x0000001510107223 */ /* 0x001fc4000000000f */
[----:B------:R0:W0:Y:S02]  /*0450*/  LDS R15, [R13+0x240] ;  /* 0x000240000d0f7984 */ /* 0x0000240000000800 */
[----:B-1----:R-:W-:-:S04]  /*0460*/  FFMA R17, R17, R22, R16 ;  /* 0x0000001611117223 */ /* 0x002fc80000000010 */
[----:B------:R-:W-:Y:S01]  /*0470*/  FFMA R17, R18, R3, R17 ;  /* 0x0000000312117223 */ /* 0x000fe20000000011 */
[----:B---3--:R-:W-:Y:S06]  /*0480*/  @P0 EXIT ;  /* 0x000000000000094d */ /* 0x008fec0003800000 */
[----:B------:R-:W1:Y:S01]  /*0490*/  LDC.64 R2, c[0x0][0x388] ;  /* 0x0000e200ff027b82 */ /* 0x000e620000000a00 */
[----:B-----5:R-:W-:Y:S01]  /*04a0*/  FFMA R6, R6, R19, R17 ;  /* 0x0000001306067223 */ /* 0x020fe20000000011 */
[----:B------:R-:W-:-:S03]  /*04b0*/  IMAD R5, R4, UR6, R5 ;  /* 0x0000000604057c24 */ /* 0x000fc6000f8e0205 */
[----:B----4-:R-:W-:-:S04]  /*04c0*/  FFMA R7, R7, R0, R6 ;  /* 0x0000000007077223 */ /* 0x010fc80000000006 */
[----:B--2---:R-:W-:-:S04]  /*04d0*/  FFMA R8, R8, R23, R7 ;  /* 0x0000001708087223 */ /* 0x004fc80000000007 */
[----:B------:R-:W-:-:S04]  /*04e0*/  FFMA R9, R9, R24, R8 ;  /* 0x0000001809097223 */ /* 0x000fc80000000008 */
[----:B------:R-:W-:-:S04]  /*04f0*/  FFMA R10, R10, R25, R9 ;  /* 0x000000190a0a7223 */ /* 0x000fc80000000009 */
[----:B------:R-:W-:Y:S01]  /*0500*/  FFMA R11, R11, R14, R10 ;  /* 0x0000000e0b0b7223 */ /* 0x000fe2000000000a */
[----:B-1----:R-:W-:-:S04]  /*0510*/  IMAD.WIDE R2, R5, 0x4, R2 ;  /* 0x0000000405027825 */ /* 0x002fc800078e0202 */
[----:B0-----:R-:W-:-:S05]  /*0520*/  FFMA R11, R12, R15, R11 ;  /* 0x0000000f0c0b7223 */ /* 0x001fca000000000b */
[----:B------:R-:W-:Y:S01]  /*0530*/  STG.E desc[UR4][R2.64], R11 ;  /* 0x0000000b02007986 */ /* 0x000fe2000c101904 */
[----:B------:R-:W-:Y:S05]  /*0540*/  EXIT ;  /* 0x000000000000794d */ /* 0x000fea0003800000 */
.L_x_0:
[----:B------:R-:W-:-:S00]  /*0550*/  BRA `(.L_x_0) ;  /* 0xfffffffc00fc7947 */ /* 0x000fc0000383ffff */
[----:B------:R-:W-:-:S00]  /*0560*/  NOP ;  /* 0x0000000000007918 */ /* 0x000fc00000000000 */
        /* <DEDUP_REMOVED lines=9> */
.L_x_1:


//--------------------- .nv.shared._Z17ConvolutionKernelPfS_PKfi --------------------------
	.section	.nv.shared._Z17ConvolutionKernelPfS_PKfi,"aw",@nobits
	.sectionflags	@""
	.align	4
.nv.shared._Z17ConvolutionKernelPfS_PKfi:
	.zero		9860


//--------------------- .nv.shared.reserved.0     --------------------------
	.section	.nv.shared.reserved.0,"aw",@nobits
	.weak		__nv_reservedSMEM_offset_0_alias
	.size		__nv_reservedSMEM_offset_0_alias, 0, 64
	.other		__nv_reservedSMEM_offset_0_alias,@"STO_CUDA_RESERVED_SHARED STV_DEFAULT"
__nv_reservedSMEM_offset_0_alias:
	.zero		0
	.zero		64


//--------------------- .nv.constant0._Z17ConvolutionKernelPfS_PKfi --------------------------
	.section	.nv.constant0._Z17ConvolutionKernelPfS_PKfi,"a",@progbits
	.sectionflags	@""
	.align	4
.nv.constant0._Z17ConvolutionKernelPfS_PKfi:
	.zero		924


//--------------------- SYMBOLS --------------------------

	.type		.nv.reservedSmem.offset0,@object
	.size		.nv.reservedSmem.offset0,0x4
	.type		.nv.reservedSmem.cap,@object
	.size		.nv.reservedSmem.cap,0x4
